//
// Generated by NVIDIA NVVM Compiler
//
// Compiler Build ID: CL-36424714
// Cuda compilation tools, release 13.0, V13.0.88
// Based on NVVM 20.0.0
//

.version 9.0
.target sm_100
.address_size 64

	// .globl	_Z9F_2x2_3x3PfS_S_ii

.visible .entry _Z9F_2x2_3x3PfS_S_ii(
	.param .u64 .ptr .align 1 _Z9F_2x2_3x3PfS_S_ii_param_0,
	.param .u64 .ptr .align 1 _Z9F_2x2_3x3PfS_S_ii_param_1,
	.param .u64 .ptr .align 1 _Z9F_2x2_3x3PfS_S_ii_param_2,
	.param .u32 _Z9F_2x2_3x3PfS_S_ii_param_3,
	.param .u32 _Z9F_2x2_3x3PfS_S_ii_param_4
)
{
	.reg .b32 	%r<18>;
	.reg .b32 	%f<136>;
	.reg .b64 	%rd<13>;

	ld.param.u64 	%rd1, [_Z9F_2x2_3x3PfS_S_ii_param_0];
	ld.param.u64 	%rd2, [_Z9F_2x2_3x3PfS_S_ii_param_1];
	ld.param.u64 	%rd3, [_Z9F_2x2_3x3PfS_S_ii_param_2];
	ld.param.u32 	%r1, [_Z9F_2x2_3x3PfS_S_ii_param_3];
	ld.param.u32 	%r2, [_Z9F_2x2_3x3PfS_S_ii_param_4];
	mov.u32 	%r3, %tid.x;
	mov.u32 	%r4, %ctaid.x;
	add.s32 	%r5, %r1, -4;
	shr.u32 	%r6, %r5, 31;
	add.s32 	%r7, %r5, %r6;
	shr.u32 	%r8, %r7, 1;
	mad.lo.s32 	%r9, %r3, %r8, %r3;
	add.s32 	%r10, %r9, %r4;
	cvta.to.global.u64 	%rd4, %rd1;
	ld.global.f32 	%f1, [%rd4];
	ld.global.f32 	%f2, [%rd4+4];
	ld.global.f32 	%f3, [%rd4+8];
	ld.global.f32 	%f4, [%rd4+12];
	ld.global.f32 	%f5, [%rd4+16];
	ld.global.f32 	%f6, [%rd4+20];
	ld.global.f32 	%f7, [%rd4+24];
	ld.global.f32 	%f8, [%rd4+28];
	ld.global.f32 	%f9, [%rd4+32];
	shl.b32 	%r11, %r10, 4;
	cvta.to.global.u64 	%rd5, %rd2;
	mul.wide.s32 	%rd6, %r11, 4;
	add.s64 	%rd7, %rd5, %rd6;
	ld.global.f32 	%f10, [%rd7];
	ld.global.f32 	%f11, [%rd7+4];
	ld.global.f32 	%f12, [%rd7+8];
	ld.global.f32 	%f13, [%rd7+12];
	ld.global.f32 	%f14, [%rd7+16];
	ld.global.f32 	%f15, [%rd7+20];
	ld.global.f32 	%f16, [%rd7+24];
	ld.global.f32 	%f17, [%rd7+28];
	ld.global.f32 	%f18, [%rd7+32];
	ld.global.f32 	%f19, [%rd7+36];
	ld.global.f32 	%f20, [%rd7+40];
	ld.global.f32 	%f21, [%rd7+44];
	ld.global.f32 	%f22, [%rd7+48];
	ld.global.f32 	%f23, [%rd7+52];
	ld.global.f32 	%f24, [%rd7+56];
	ld.global.f32 	%f25, [%rd7+60];
	cvta.to.global.u64 	%rd8, %rd3;
	sub.f32 	%f26, %f10, %f18;
	sub.f32 	%f27, %f11, %f19;
	sub.f32 	%f28, %f12, %f20;
	sub.f32 	%f29, %f13, %f21;
	add.f32 	%f30, %f14, %f18;
	add.f32 	%f31, %f15, %f19;
	add.f32 	%f32, %f16, %f20;
	add.f32 	%f33, %f17, %f21;
	sub.f32 	%f34, %f18, %f14;
	sub.f32 	%f35, %f19, %f15;
	sub.f32 	%f36, %f20, %f16;
	sub.f32 	%f37, %f21, %f17;
	sub.f32 	%f38, %f14, %f22;
	sub.f32 	%f39, %f15, %f23;
	sub.f32 	%f40, %f16, %f24;
	sub.f32 	%f41, %f17, %f25;
	sub.f32 	%f42, %f26, %f28;
	sub.f32 	%f43, %f30, %f32;
	sub.f32 	%f44, %f34, %f36;
	sub.f32 	%f45, %f38, %f40;
	add.f32 	%f46, %f27, %f28;
	add.f32 	%f47, %f31, %f32;
	add.f32 	%f48, %f35, %f36;
	add.f32 	%f49, %f39, %f40;
	sub.f32 	%f50, %f28, %f27;
	sub.f32 	%f51, %f32, %f31;
	sub.f32 	%f52, %f36, %f35;
	sub.f32 	%f53, %f40, %f39;
	sub.f32 	%f54, %f27, %f29;
	sub.f32 	%f55, %f31, %f33;
	sub.f32 	%f56, %f35, %f37;
	sub.f32 	%f57, %f39, %f41;
	add.f32 	%f58, %f1, %f4;
	add.f32 	%f59, %f58, %f7;
	mul.f32 	%f60, %f59, 0f3F000000;
	add.f32 	%f61, %f2, %f5;
	add.f32 	%f62, %f61, %f8;
	mul.f32 	%f63, %f62, 0f3F000000;
	add.f32 	%f64, %f3, %f6;
	add.f32 	%f65, %f64, %f9;
	mul.f32 	%f66, %f65, 0f3F000000;
	sub.f32 	%f67, %f1, %f4;
	add.f32 	%f68, %f67, %f7;
	mul.f32 	%f69, %f68, 0f3F000000;
	sub.f32 	%f70, %f2, %f5;
	add.f32 	%f71, %f70, %f8;
	mul.f32 	%f72, %f71, 0f3F000000;
	sub.f32 	%f73, %f3, %f6;
	add.f32 	%f74, %f73, %f9;
	mul.f32 	%f75, %f74, 0f3F000000;
	add.f32 	%f76, %f1, %f2;
	add.f32 	%f77, %f76, %f3;
	mul.f32 	%f78, %f77, 0f3F000000;
	sub.f32 	%f79, %f1, %f2;
	add.f32 	%f80, %f79, %f3;
	mul.f32 	%f81, %f80, 0f3F000000;
	add.f32 	%f82, %f60, %f63;
	add.f32 	%f83, %f82, %f66;
	mul.f32 	%f84, %f83, 0f3F000000;
	sub.f32 	%f85, %f60, %f63;
	add.f32 	%f86, %f85, %f66;
	mul.f32 	%f87, %f86, 0f3F000000;
	add.f32 	%f88, %f69, %f72;
	add.f32 	%f89, %f88, %f75;
	mul.f32 	%f90, %f89, 0f3F000000;
	sub.f32 	%f91, %f69, %f72;
	add.f32 	%f92, %f91, %f75;
	mul.f32 	%f93, %f92, 0f3F000000;
	add.f32 	%f94, %f7, %f8;
	add.f32 	%f95, %f9, %f94;
	mul.f32 	%f96, %f95, 0f3F000000;
	sub.f32 	%f97, %f7, %f8;
	add.f32 	%f98, %f9, %f97;
	mul.f32 	%f99, %f98, 0f3F000000;
	mul.f32 	%f100, %f43, %f60;
	mul.f32 	%f101, %f47, %f84;
	mul.f32 	%f102, %f51, %f87;
	mul.f32 	%f103, %f55, %f66;
	mul.f32 	%f104, %f44, %f69;
	mul.f32 	%f105, %f48, %f90;
	mul.f32 	%f106, %f52, %f93;
	mul.f32 	%f107, %f56, %f75;
	mul.f32 	%f108, %f45, %f7;
	mul.f32 	%f109, %f49, %f96;
	mul.f32 	%f110, %f53, %f99;
	mul.f32 	%f111, %f57, %f9;
	fma.rn.f32 	%f112, %f42, %f1, %f100;
	add.f32 	%f113, %f112, %f104;
	fma.rn.f32 	%f114, %f46, %f78, %f101;
	add.f32 	%f115, %f114, %f105;
	fma.rn.f32 	%f116, %f50, %f81, %f102;
	add.f32 	%f117, %f116, %f106;
	fma.rn.f32 	%f118, %f54, %f3, %f103;
	add.f32 	%f119, %f118, %f107;
	sub.f32 	%f120, %f100, %f104;
	sub.f32 	%f121, %f120, %f108;
	sub.f32 	%f122, %f101, %f105;
	sub.f32 	%f123, %f122, %f109;
	sub.f32 	%f124, %f102, %f106;
	sub.f32 	%f125, %f124, %f110;
	sub.f32 	%f126, %f103, %f107;
	sub.f32 	%f127, %f126, %f111;
	shl.b32 	%r12, %r4, 1;
	add.f32 	%f128, %f113, %f115;
	add.f32 	%f129, %f128, %f117;
	sub.s32 	%r13, %r1, %r2;
	add.s32 	%r14, %r13, 1;
	mad.lo.s32 	%r15, %r3, %r13, %r3;
	shl.b32 	%r16, %r15, 1;
	add.s32 	%r17, %r16, %r12;
	mul.wide.s32 	%rd9, %r17, 4;
	add.s64 	%rd10, %rd8, %rd9;
	st.global.f32 	[%rd10], %f129;
	add.f32 	%f130, %f121, %f123;
	add.f32 	%f131, %f130, %f125;
	mul.wide.s32 	%rd11, %r14, 4;
	add.s64 	%rd12, %rd10, %rd11;
	st.global.f32 	[%rd12], %f131;
	sub.f32 	%f132, %f115, %f117;
	sub.f32 	%f133, %f132, %f119;
	st.global.f32 	[%rd10+4], %f133;
	sub.f32 	%f134, %f123, %f125;
	sub.f32 	%f135, %f134, %f127;
	st.global.f32 	[%rd12+4], %f135;
	ret;

}


// ===== COMPILED SASS (sm_100) =====

	.target	sm_100

	.elftype	@"ET_EXEC"


//--------------------- .note.nv.tkinfo           --------------------------
	.section	.note.nv.tkinfo,"",@"SHT_NOTE"
	.sectionflags	@"SHF_NOTE_NV_TKINFO"
	.tkinfo
        /*0018*/ 	.word	0x00000002
        /*0030*/ 	.string	""
        /*0030*/ 	.string	"ptxas"
        /*0030*/ 	.string	"Cuda compilation tools, release 13.0, V13.0.88"
        /*0030*/ 	.string	"Build cuda_13.0.r13.0/compiler.36424714_0"
        /*0030*/ 	.string	"-arch sm_100 -m 64 "



//--------------------- .note.nv.cuinfo           --------------------------
	.section	.note.nv.cuinfo,"",@"SHT_NOTE"
	.sectionflags	@"SHF_NOTE_NV_CUINFO"
        /*0018*/ 	.short	0x0002
        /*001a*/ 	.short	0x0064
        /*001c*/ 	.short	0x0082
	.zero		2


//--------------------- .nv.info                  --------------------------
	.section	.nv.info,"",@"SHT_CUDA_INFO"
	.align	4


	//----- nvinfo : EIATTR_REGCOUNT
	.align		4
        /*0000*/ 	.byte	0x04, 0x2f
        /*0002*/ 	.short	(.L_1 - .L_0)
	.align		4
.L_0:
        /*0004*/ 	.word	index@(_Z9F_2x2_3x3PfS_S_ii)
        /*0008*/ 	.word	0x00000027


	//----- nvinfo : EIATTR_FRAME_SIZE
	.align		4
.L_1:
        /*000c*/ 	.byte	0x04, 0x11
        /*000e*/ 	.short	(.L_3 - .L_2)
	.align		4
.L_2:
        /*0010*/ 	.word	index@(_Z9F_2x2_3x3PfS_S_ii)
        /*0014*/ 	.word	0x00000000


	//----- nvinfo : EIATTR_MIN_STACK_SIZE
	.align		4
.L_3:
        /*0018*/ 	.byte	0x04, 0x12
        /*001a*/ 	.short	(.L_5 - .L_4)
	.align		4
.L_4:
        /*001c*/ 	.word	index@(_Z9F_2x2_3x3PfS_S_ii)
        /*0020*/ 	.word	0x00000000
.L_5:


//--------------------- .nv.compat                --------------------------
	.section	.nv.compat,"",@"SHT_CUDA_COMPAT_INFO"
	.align	4
        /*0000*/ 	.byte	0x02, 0x09, 0x00, 0x00, 0x02, 0x02, 0x01, 0x00, 0x02, 0x05, 0x05, 0x00, 0x03, 0x07, 0x01, 0x01
        /*0010*/ 	.byte	0x02, 0x03, 0x00, 0x00, 0x02, 0x06, 0x01, 0x00, 0x04, 0x0b, 0x08, 0x00, 0x09, 0x00, 0x00, 0x00
        /*0020*/ 	.byte	0x00, 0x00, 0x00, 0x00


//--------------------- .nv.info._Z9F_2x2_3x3PfS_S_ii --------------------------
	.section	.nv.info._Z9F_2x2_3x3PfS_S_ii,"",@"SHT_CUDA_INFO"
	.sectionflags	@""
	.align	4


	//----- nvinfo : EIATTR_CUDA_API_VERSION
	.align		4
        /*0000*/ 	.byte	0x04, 0x37
        /*0002*/ 	.short	(.L_7 - .L_6)
.L_6:
        /*0004*/ 	.word	0x00000082


	//----- nvinfo : EIATTR_KPARAM_INFO
	.align		4
.L_7:
        /*0008*/ 	.byte	0x04, 0x17
        /*000a*/ 	.short	(.L_9 - .L_8)
.L_8:
        /*000c*/ 	.word	0x00000000
        /*0010*/ 	.short	0x0004
        /*0012*/ 	.short	0x001c
        /*0014*/ 	.byte	0x00, 0xf0, 0x11, 0x00


	//----- nvinfo : EIATTR_KPARAM_INFO
	.align		4
.L_9:
        /*0018*/ 	.byte	0x04, 0x17
        /*001a*/ 	.short	(.L_11 - .L_10)
.L_10:
        /*001c*/ 	.word	0x00000000
        /*0020*/ 	.short	0x0003
        /*0022*/ 	.short	0x0018
        /*0024*/ 	.byte	0x00, 0xf0, 0x11, 0x00


	//----- nvinfo : EIATTR_KPARAM_INFO
	.align		4
.L_11:
        /*0028*/ 	.byte	0x04, 0x17
        /*002a*/ 	.short	(.L_13 - .L_12)
.L_12:
        /*002c*/ 	.word	0x00000000
        /*0030*/ 	.short	0x0002
        /*0032*/ 	.short	0x0010
        /*0034*/ 	.byte	0x00, 0xf5, 0x21, 0x00


	//----- nvinfo : EIATTR_KPARAM_INFO
	.align		4
.L_13:
        /*0038*/ 	.byte	0x04, 0x17
        /*003a*/ 	.short	(.L_15 - .L_14)
.L_14:
        /*003c*/ 	.word	0x00000000
        /*0040*/ 	.short	0x0001
        /*0042*/ 	.short	0x0008
        /*0044*/ 	.byte	0x00, 0xf5, 0x21, 0x00


	//----- nvinfo : EIATTR_KPARAM_INFO
	.align		4
.L_15:
        /*0048*/ 	.byte	0x04, 0x17
        /*004a*/ 	.short	(.L_17 - .L_16)
.L_16:
        /*004c*/ 	.word	0x00000000
        /*0050*/ 	.short	0x0000
        /*0052*/ 	.short	0x0000
        /*0054*/ 	.byte	0x00, 0xf5, 0x21, 0x00


	//----- nvinfo : EIATTR_SPARSE_MMA_MASK
	.align		4
.L_17:
        /*0058*/ 	.byte	0x03, 0x50
        /*005a*/ 	.short	0x0000


	//----- nvinfo : EIATTR_MAXREG_COUNT
	.align		4
        /*005c*/ 	.byte	0x03, 0x1b
        /*005e*/ 	.short	0x00ff


	//----- nvinfo : EIATTR_MERCURY_ISA_VERSION
	.align		4
        /*0060*/ 	.byte	0x03, 0x5f
        /*0062*/ 	.short	0x0101


	//----- nvinfo : EIATTR_VRC_CTA_INIT_COUNT
	.align		4
        /*0064*/ 	.byte	0x02, 0x4a
	.zero		1
	.zero		1


	//----- nvinfo : EIATTR_EXIT_INSTR_OFFSETS
	.align		4
        /*0068*/ 	.byte	0x04, 0x1c
        /*006a*/ 	.short	(.L_19 - .L_18)


	//   ....[0]....
.L_18:
        /*006c*/ 	.word	0x00000980


	//----- nvinfo : EIATTR_CBANK_PARAM_SIZE
	.align		4
.L_19:
        /*0070*/ 	.byte	0x03, 0x19
        /*0072*/ 	.short	0x0020


	//----- nvinfo : EIATTR_PARAM_CBANK
	.align		4
        /*0074*/ 	.byte	0x04, 0x0a
        /*0076*/ 	.short	(.L_21 - .L_20)
	.align		4
.L_20:
        /*0078*/ 	.word	index@(.nv.constant0._Z9F_2x2_3x3PfS_S_ii)
        /*007c*/ 	.short	0x0380
        /*007e*/ 	.short	0x0020


	//----- nvinfo : EIATTR_SW_WAR
	.align		4
.L_21:
        /*0080*/ 	.byte	0x04, 0x36
        /*0082*/ 	.short	(.L_23 - .L_22)
.L_22:
        /*0084*/ 	.word	0x00000008
.L_23:


//--------------------- .nv.callgraph             --------------------------
	.section	.nv.callgraph,"",@"SHT_CUDA_CALLGRAPH"
	.align	4
	.sectionentsize	8
	.align		4
        /*0000*/ 	.word	0x00000000
	.align		4
        /*0004*/ 	.word	0xffffffff
	.align		4
        /*0008*/ 	.word	0x00000000
	.align		4
        /*000c*/ 	.word	0xfffffffe
	.align		4
        /*0010*/ 	.word	0x00000000
	.align		4
        /*0014*/ 	.word	0xfffffffd
	.align		4
        /*0018*/ 	.word	0x00000000
	.align		4
        /*001c*/ 	.word	0xfffffffc


//--------------------- .text._Z9F_2x2_3x3PfS_S_ii --------------------------
	.section	.text._Z9F_2x2_3x3PfS_S_ii,"ax",@progbits
	.align	128
        .global         _Z9F_2x2_3x3PfS_S_ii
        .type           _Z9F_2x2_3x3PfS_S_ii,@function
        .size           _Z9F_2x2_3x3PfS_S_ii,(.L_x_1 - _Z9F_2x2_3x3PfS_S_ii)
        .other          _Z9F_2x2_3x3PfS_S_ii,@"STO_CUDA_ENTRY STV_DEFAULT"
_Z9F_2x2_3x3PfS_S_ii:
.text._Z9F_2x2_3x3PfS_S_ii:
[----:B------:R-:W-:Y:S08]  /*0000*/  LDC R1, c[0x0][0x37c] ;  /* 0x0000df00ff017b82 */ /* 0x000ff00000000800 */
[----:B------:R-:W0:Y:S01]  /*0010*/  LDC.64 R2, c[0x0][0x398] ;  /* 0x0000e600ff027b82 */ /* 0x000e220000000a00 */
[----:B------:R-:W1:Y:S01]  /*0020*/  S2R R7, SR_TID.X ;  /* 0x0000000000077919 */ /* 0x000e620000002100 */
[----:B------:R-:W2:Y:S06]  /*0030*/  LDCU.64 UR4, c[0x0][0x358] ;  /* 0x00006b00ff0477ac */ /* 0x000eac0008000a00 */
[----:B------:R-:W3:Y:S08]  /*0040*/  S2UR UR6, SR_CTAID.X ;  /* 0x00000000000679c3 */ /* 0x000ef00000002500 */
[----:B------:R-:W2:Y:S01]  /*0050*/  LDC.64 R24, c[0x0][0x380] ;  /* 0x0000e000ff187b82 */ /* 0x000ea20000000a00 */
[----:B0-----:R-:W-:-:S07]  /*0060*/  IADD3 R0, PT, PT, R2, -0x4, RZ ;  /* 0xfffffffc02007810 */ /* 0x001fce0007ffe0ff */
[----:B------:R-:W0:Y:S01]  /*0070*/  LDC.64 R4, c[0x0][0x388] ;  /* 0x0000e200ff047b82 */ /* 0x000e220000000a00 */
[----:B------:R-:W-:-:S04]  /*0080*/  LEA.HI R0, R0, R0, RZ, 0x1 ;  /* 0x0000000000007211 */ /* 0x000fc800078f08ff */
[----:B------:R-:W-:-:S05]  /*0090*/  SHF.R.U32.HI R0, RZ, 0x1, R0 ;  /* 0x00000001ff007819 */ /* 0x000fca0000011600 */
[----:B-1----:R-:W-:Y:S01]  /*00a0*/  IMAD R0, R0, R7, R7 ;  /* 0x0000000700007224 */ /* 0x002fe200078e0207 */
[----:B--2---:R-:W2:Y:S04]  /*00b0*/  LDG.E R18, desc[UR4][R24.64] ;  /* 0x0000000418127981 */ /* 0x004ea8000c1e1900 */
[----:B---3--:R-:W-:Y:S01]  /*00c0*/  IADD3 R0, PT, PT, R0, UR6, RZ ;  /* 0x0000000600007c10 */ /* 0x008fe2000fffe0ff */
[----:B------:R-:W2:Y:S03]  /*00d0*/  LDG.E R17, desc[UR4][R24.64+0xc] ;  /* 0x00000c0418117981 */ /* 0x000ea6000c1e1900 */
[----:B------:R-:W-:Y:S01]  /*00e0*/  SHF.L.U32 R7, R0, 0x4, RZ ;  /* 0x0000000400077819 */ /* 0x000fe200000006ff */
[----:B------:R-:W3:Y:S04]  /*00f0*/  LDG.E R14, desc[UR4][R24.64+0x4] ;  /* 0x00000404180e7981 */ /* 0x000ee8000c1e1900 */
[----:B0-----:R-:W-:Y:S01]  /*0100*/  IMAD.WIDE R4, R7, 0x4, R4 ;  /* 0x0000000407047825 */ /* 0x001fe200078e0204 */
[----:B------:R-:W4:Y:S04]  /*0110*/  LDG.E R12, desc[UR4][R24.64+0x8] ;  /* 0x00000804180c7981 */ /* 0x000f28000c1e1900 */
[----:B------:R-:W3:Y:S04]  /*0120*/  LDG.E R13, desc[UR4][R24.64+0x10] ;  /* 0x00001004180d7981 */ /* 0x000ee8000c1e1900 */
[----:B------:R-:W4:Y:S04]  /*0130*/  LDG.E R15, desc[UR4][R24.64+0x14] ;  /* 0x00001404180f7981 */ /* 0x000f28000c1e1900 */
[----:B------:R-:W5:Y:S04]  /*0140*/  LDG.E R10, desc[UR4][R24.64+0x18] ;  /* 0x00001804180a7981 */ /* 0x000f68000c1e1900 */
[----:B------:R-:W5:Y:S04]  /*0150*/  LDG.E R20, desc[UR4][R4.64] ;  /* 0x0000000404147981 */ /* 0x000f68000c1e1900 */
[----:B------:R-:W5:Y:S04]  /*0160*/  LDG.E R33, desc[UR4][R4.64+0x20] ;  /* 0x0000200404217981 */ /* 0x000f68000c1e1900 */
[----:B------:R-:W5:Y:S04]  /*0170*/  LDG.E R26, desc[UR4][R4.64+0x10] ;  /* 0x00001004041a7981 */ /* 0x000f68000c1e1900 */
[----:B------:R-:W5:Y:S04]  /*0180*/  LDG.E R31, desc[UR4][R4.64+0x30] ;  /* 0x00003004041f7981 */ /* 0x000f68000c1e1900 */
[----:B------:R-:W5:Y:S04]  /*0190*/  LDG.E R9, desc[UR4][R24.64+0x1c] ;  /* 0x00001c0418097981 */ /* 0x000f68000c1e1900 */
[----:B------:R2:W5:Y:S04]  /*01a0*/  LDG.E R8, desc[UR4][R24.64+0x20] ;  /* 0x0000200418087981 */ /* 0x000568000c1e1900 */
[----:B------:R-:W5:Y:S04]  /*01b0*/  LDG.E R30, desc[UR4][R4.64+0x24] ;  /* 0x00002404041e7981 */ /* 0x000f68000c1e1900 */
        /* <DEDUP_REMOVED lines=10> */
[----:B------:R0:W5:Y:S01]  /*0260*/  LDG.E R16, desc[UR4][R4.64+0x3c] ;  /* 0x00003c0404107981 */ /* 0x000162000c1e1900 */
[----:B------:R-:W-:Y:S01]  /*0270*/  IADD3 R3, PT, PT, R2, -R3, RZ ;  /* 0x8000000302037210 */ /* 0x000fe20007ffe0ff */
[----:B--2---:R-:W-:Y:S01]  /*0280*/  FADD R25, R18, R17 ;  /* 0x0000001112197221 */ /* 0x004fe20000000000 */
[----:B---3--:R-:W-:Y:S01]  /*0290*/  FADD R34, R14, R13 ;  /* 0x0000000d0e227221 */ /* 0x008fe20000000000 */
[----:B----4-:R-:W-:-:S02]  /*02a0*/  FADD R35, R12, R15 ;  /* 0x0000000f0c237221 */ /* 0x010fc40000000000 */
[----:B-----5:R-:W-:Y:S01]  /*02b0*/  FADD R32, R10, R25 ;  /* 0x000000190a207221 */ /* 0x020fe20000000000 */
[--C-:B------:R-:W-:Y:S01]  /*02c0*/  FADD R27, R20, -R33.reuse ;  /* 0x80000021141b7221 */ /* 0x100fe20000000000 */
[C-C-:B------:R-:W-:Y:S01]  /*02d0*/  FADD R24, R26.reuse, R33.reuse ;  /* 0x000000211a187221 */ /* 0x140fe20000000000 */
[C---:B------:R-:W-:Y:S01]  /*02e0*/  FADD R20, -R26.reuse, R33 ;  /* 0x000000211a147221 */ /* 0x040fe20000000100 */
[----:B------:R-:W-:Y:S01]  /*02f0*/  FADD R2, R26, -R31 ;  /* 0x8000001f1a027221 */ /* 0x000fe20000000000 */
[----:B------:R-:W-:Y:S01]  /*0300*/  FMUL R26, R32, 0.5 ;  /* 0x3f000000201a7820 */ /* 0x000fe20000400000 */
[----:B------:R-:W-:Y:S01]  /*0310*/  FADD R25, R9, R34 ;  /* 0x0000002209197221 */ /* 0x000fe20000000000 */
[----:B------:R-:W-:-:S03]  /*0320*/  FADD R35, R8, R35 ;  /* 0x0000002308237221 */ /* 0x000fc60000000000 */
[----:B------:R-:W-:Y:S01]  /*0330*/  FFMA R31, R25, 0.5, R26 ;  /* 0x3f000000191f7823 */ /* 0x000fe2000000001a */
[C-C-:B0-----:R-:W-:Y:S01]  /*0340*/  FADD R5, R21.reuse, R30.reuse ;  /* 0x0000001e15057221 */ /* 0x141fe20000000000 */
[C---:B------:R-:W-:Y:S01]  /*0350*/  FADD R4, -R21.reuse, R30 ;  /* 0x0000001e15047221 */ /* 0x040fe20000000100 */
[----:B------:R-:W-:Y:S01]  /*0360*/  FADD R21, R21, -R22 ;  /* 0x8000001615157221 */ /* 0x000fe20000000000 */
[----:B------:R-:W-:Y:S01]  /*0370*/  FMUL R22, R35, 0.5 ;  /* 0x3f00000023167820 */ /* 0x000fe20000400000 */
[----:B------:R-:W-:-:S03]  /*0380*/  FFMA R33, R25, -0.5, R26 ;  /* 0xbf00000019217823 */ /* 0x000fc6000000001a */
[----:B------:R-:W-:Y:S01]  /*0390*/  FADD R31, R22, R31 ;  /* 0x0000001f161f7221 */ /* 0x000fe20000000000 */
[----:B------:R-:W-:Y:S01]  /*03a0*/  FADD R34, R28, -R19 ;  /* 0x800000131c227221 */ /* 0x000fe20000000000 */
[----:B------:R-:W-:-:S03]  /*03b0*/  FADD R29, R29, -R30 ;  /* 0x8000001e1d1d7221 */ /* 0x000fc60000000000 */
[--C-:B------:R-:W-:Y:S01]  /*03c0*/  FADD R30, R27, -R34.reuse ;  /* 0x800000221b1e7221 */ /* 0x100fe20000000000 */
[----:B------:R-:W-:Y:S01]  /*03d0*/  FADD R28, R29, R34 ;  /* 0x000000221d1c7221 */ /* 0x000fe20000000000 */
[----:B------:R-:W-:Y:S01]  /*03e0*/  FADD R36, R23, -R0 ;  /* 0x8000000017247221 */ /* 0x000fe20000000000 */
[C---:B------:R-:W-:Y:S01]  /*03f0*/  FADD R27, -R29.reuse, R34 ;  /* 0x000000221d1b7221 */ /* 0x040fe20000000100 */
[----:B------:R-:W-:Y:S02]  /*0400*/  FADD R32, R6, R19 ;  /* 0x0000001306207221 */ /* 0x000fe40000000000 */
[----:B------:R-:W-:Y:S01]  /*0410*/  FADD R23, R29, -R36 ;  /* 0x800000241d177221 */ /* 0x000fe20000000000 */
[----:B------:R-:W-:Y:S01]  /*0420*/  FADD R33, R22, R33 ;  /* 0x0000002116217221 */ /* 0x000fe20000000000 */
[--C-:B------:R-:W-:Y:S01]  /*0430*/  FADD R29, R24, -R32.reuse ;  /* 0x80000020181d7221 */ /* 0x100fe20000000000 */
[----:B------:R-:W-:Y:S01]  /*0440*/  FMUL R24, R31, 0.5 ;  /* 0x3f0000001f187820 */ /* 0x000fe20000400000 */
[----:B------:R-:W-:Y:S01]  /*0450*/  FADD R25, R5, R32 ;  /* 0x0000002005197221 */ /* 0x000fe20000000000 */
[----:B------:R-:W-:Y:S01]  /*0460*/  FMUL R33, R33, 0.5 ;  /* 0x3f00000021217820 */ /* 0x000fe20000400000 */
[----:B------:R-:W-:-:S02]  /*0470*/  FMUL R29, R29, R26 ;  /* 0x0000001a1d1d7220 */ /* 0x000fc40000400000 */
[----:B------:R-:W-:Y:S01]  /*0480*/  FMUL R25, R25, R24 ;  /* 0x0000001819197220 */ /* 0x000fe20000400000 */
[----:B------:R-:W-:Y:S01]  /*0490*/  FADD R24, -R5, R32 ;  /* 0x0000002005187221 */ /* 0x000fe20000000100 */
[C---:B------:R-:W-:Y:S01]  /*04a0*/  FADD R17, R18.reuse, -R17 ;  /* 0x8000001112117221 */ /* 0x040fe20000000000 */
[--C-:B------:R-:W-:Y:S01]  /*04b0*/  FADD R31, R18, R14.reuse ;  /* 0x0000000e121f7221 */ /* 0x100fe20000000000 */
[----:B------:R-:W-:Y:S01]  /*04c0*/  FADD R26, R14, -R13 ;  /* 0x8000000d0e1a7221 */ /* 0x000fe20000000000 */
[----:B------:R-:W-:Y:S01]  /*04d0*/  FMUL R24, R24, R33 ;  /* 0x0000002118187220 */ /* 0x000fe20000400000 */
[C---:B------:R-:W-:Y:S01]  /*04e0*/  FADD R33, R18.reuse, -R14 ;  /* 0x8000000e12217221 */ /* 0x040fe20000000000 */
[----:B------:R-:W-:Y:S01]  /*04f0*/  FFMA R30, R18, R30, R29 ;  /* 0x0000001e121e7223 */ /* 0x000fe2000000001d */
[----:B------:R-:W-:Y:S01]  /*0500*/  FADD R13, R12, -R15 ;  /* 0x8000000f0c0d7221 */ /* 0x000fe20000000000 */
[----:B------:R-:W0:Y:S01]  /*0510*/  S2R R18, SR_TID.X ;  /* 0x0000000000127919 */ /* 0x000e220000002100 */
[----:B------:R-:W-:Y:S01]  /*0520*/  FADD R14, R10, R17 ;  /* 0x000000110a0e7221 */ /* 0x000fe20000000000 */
[----:B------:R-:W-:Y:S01]  /*0530*/  FADD R15, R9, R26 ;  /* 0x0000001a090f7221 */ /* 0x000fe20000000000 */
[----:B------:R-:W-:-:S02]  /*0540*/  FADD R13, R8, R13 ;  /* 0x0000000d080d7221 */ /* 0x000fc40000000000 */
[----:B------:R-:W-:Y:S01]  /*0550*/  FMUL R14, R14, 0.5 ;  /* 0x3f0000000e0e7820 */ /* 0x000fe20000400000 */
[----:B------:R-:W-:Y:S01]  /*0560*/  FADD R19, -R6, R19 ;  /* 0x0000001306137221 */ /* 0x000fe20000000100 */
[----:B------:R-:W-:Y:S01]  /*0570*/  FMUL R13, R13, 0.5 ;  /* 0x3f0000000d0d7820 */ /* 0x000fe20000400000 */
[----:B------:R-:W-:Y:S01]  /*0580*/  FADD R31, R12, R31 ;  /* 0x0000001f0c1f7221 */ /* 0x000fe20000000000 */
[C-C-:B------:R-:W-:Y:S01]  /*0590*/  FFMA R26, R15.reuse, 0.5, R14.reuse ;  /* 0x3f0000000f1a7823 */ /* 0x140fe2000000000e */
[----:B------:R-:W-:Y:S01]  /*05a0*/  FADD R20, R20, -R19 ;  /* 0x8000001314147221 */ /* 0x000fe20000000000 */
[----:B------:R-:W-:Y:S01]  /*05b0*/  FFMA R32, R15, -0.5, R14 ;  /* 0xbf0000000f207823 */ /* 0x000fe2000000000e */
[----:B------:R-:W-:Y:S01]  /*05c0*/  FMUL R31, R31, 0.5 ;  /* 0x3f0000001f1f7820 */ /* 0x000fe20000400000 */
[----:B------:R-:W-:Y:S01]  /*05d0*/  FADD R26, R13, R26 ;  /* 0x0000001a0d1a7221 */ /* 0x000fe20000000000 */
[----:B------:R-:W-:Y:S01]  /*05e0*/  FADD R33, R12, R33 ;  /* 0x000000210c217221 */ /* 0x000fe20000000000 */
[CC--:B------:R-:W-:Y:S01]  /*05f0*/  FFMA R29, -R20.reuse, R14.reuse, R29 ;  /* 0x0000000e141d7223 */ /* 0x0c0fe2000000011d */
[----:B------:R-:W-:Y:S01]  /*0600*/  FFMA R30, R20, R14, R30 ;  /* 0x0000000e141e7223 */ /* 0x000fe2000000001e */
[----:B------:R-:W-:Y:S01]  /*0610*/  FMUL R15, R26, 0.5 ;  /* 0x3f0000001a0f7820 */ /* 0x000fe20000400000 */
[----:B------:R-:W-:Y:S01]  /*0620*/  FADD R14, R11, R0 ;  /* 0x000000000b0e7221 */ /* 0x000fe20000000000 */
[----:B------:R-:W-:Y:S01]  /*0630*/  FFMA R28, R28, R31, R25 ;  /* 0x0000001f1c1c7223 */ /* 0x000fe20000000019 */
[----:B------:R-:W-:Y:S01]  /*0640*/  FADD R32, R13, R32 ;  /* 0x000000200d207221 */ /* 0x000fe20000000000 */
[C-C-:B------:R-:W-:Y:S01]  /*0650*/  FADD R20, R4.reuse, R19.reuse ;  /* 0x0000001304147221 */ /* 0x140fe20000000000 */
[----:B------:R-:W-:Y:S01]  /*0660*/  FMUL R33, R33, 0.5 ;  /* 0x3f00000021217820 */ /* 0x000fe20000400000 */
[----:B------:R-:W-:Y:S01]  /*0670*/  FADD R19, -R4, R19 ;  /* 0x0000001304137221 */ /* 0x000fe20000000100 */
[----:B------:R-:W-:Y:S01]  /*0680*/  FMUL R32, R32, 0.5 ;  /* 0x3f00000020207820 */ /* 0x000fe20000400000 */
[CC--:B------:R-:W-:Y:S01]  /*0690*/  FFMA R25, -R20.reuse, R15.reuse, R25 ;  /* 0x0000000f14197223 */ /* 0x0c0fe20000000119 */
[----:B------:R-:W-:Y:S01]  /*06a0*/  FFMA R31, R20, R15, R28 ;  /* 0x0000000f141f7223 */ /* 0x000fe2000000001c */
[----:B------:R-:W-:Y:S01]  /*06b0*/  FADD R17, R5, -R14 ;  /* 0x8000000e05117221 */ /* 0x000fe20000000000 */
[--C-:B------:R-:W-:Y:S01]  /*06c0*/  FFMA R27, R27, R33, R24.reuse ;  /* 0x000000211b1b7223 */ /* 0x100fe20000000018 */
[----:B------:R-:W1:Y:S01]  /*06d0*/  LDC.64 R14, c[0x0][0x390] ;  /* 0x0000e400ff0e7b82 */ /* 0x000e620000000a00 */
[----:B------:R-:W-:-:S02]  /*06e0*/  FFMA R24, -R19, R32, R24 ;  /* 0x0000002013187223 */ /* 0x000fc40000000118 */
[----:B------:R-:W-:Y:S01]  /*06f0*/  FFMA R32, R19, R32, R27 ;  /* 0x0000002013207223 */ /* 0x000fe2000000001b */
[----:B------:R-:W-:Y:S01]  /*0700*/  FADD R19, -R11, R0 ;  /* 0x000000000b137221 */ /* 0x000fe20000000100 */
[----:B0-----:R-:W-:-:S03]  /*0710*/  IMAD R18, R3, R18, R18 ;  /* 0x0000001203127224 */ /* 0x001fc600078e0212 */
[----:B------:R-:W-:Y:S01]  /*0720*/  FADD R4, R4, -R19 ;  /* 0x8000001304047221 */ /* 0x000fe20000000000 */
[C-C-:B------:R-:W-:Y:S01]  /*0730*/  FADD R19, R10.reuse, R9.reuse ;  /* 0x000000090a137221 */ /* 0x140fe20000000000 */
[----:B------:R-:W-:Y:S01]  /*0740*/  FADD R9, R10, -R9 ;  /* 0x800000090a097221 */ /* 0x000fe20000000000 */
[----:B------:R-:W-:Y:S01]  /*0750*/  FMUL R17, R17, R22 ;  /* 0x0000001611117220 */ /* 0x000fe20000400000 */
[----:B------:R-:W-:Y:S01]  /*0760*/  FADD R6, R6, -R7 ;  /* 0x8000000706067221 */ /* 0x000fe20000000000 */
[----:B------:R-:W-:Y:S01]  /*0770*/  FADD R19, R8, R19 ;  /* 0x0000001308137221 */ /* 0x000fe20000000000 */
[----:B------:R-:W-:Y:S01]  /*0780*/  FADD R16, R11, -R16 ;  /* 0x800000100b107221 */ /* 0x000fe20000000000 */
[----:B------:R-:W-:Y:S01]  /*0790*/  IADD3 R11, PT, PT, R18, UR6, RZ ;  /* 0x00000006120b7c10 */ /* 0x000fe2000fffe0ff */
[----:B------:R-:W-:Y:S01]  /*07a0*/  FADD R9, R8, R9 ;  /* 0x0000000908097221 */ /* 0x000fe20000000000 */
[----:B------:R-:W-:Y:S01]  /*07b0*/  FFMA R23, R12, R23, R17 ;  /* 0x000000170c177223 */ /* 0x000fe20000000011 */
[----:B------:R-:W-:Y:S01]  /*07c0*/  FMUL R19, R19, 0.5 ;  /* 0x3f00000013137820 */ /* 0x000fe20000400000 */
[--C-:B------:R-:W-:Y:S01]  /*07d0*/  FADD R2, R2, -R6.reuse ;  /* 0x8000000602027221 */ /* 0x100fe20000000000 */
[--C-:B------:R-:W-:Y:S01]  /*07e0*/  FADD R12, R21, R6.reuse ;  /* 0x00000006150c7221 */ /* 0x100fe20000000000 */
[----:B------:R-:W-:Y:S01]  /*07f0*/  SHF.L.U32 R11, R11, 0x1, RZ ;  /* 0x000000010b0b7819 */ /* 0x000fe200000006ff */
[----:B------:R-:W-:Y:S01]  /*0800*/  FMUL R9, R9, 0.5 ;  /* 0x3f00000009097820 */ /* 0x000fe20000400000 */
[C---:B------:R-:W-:Y:S01]  /*0810*/  FADD R7, -R21.reuse, R6 ;  /* 0x0000000615077221 */ /* 0x040fe20000000100 */
[----:B------:R-:W-:Y:S01]  /*0820*/  FFMA R2, R10, -R2, R29 ;  /* 0x800000020a027223 */ /* 0x000fe2000000001d */
[----:B------:R-:W-:Y:S01]  /*0830*/  FFMA R19, -R12, R19, R25 ;  /* 0x000000130c137223 */ /* 0x000fe20000000119 */
[----:B------:R-:W-:Y:S01]  /*0840*/  FADD R21, R21, -R16 ;  /* 0x8000001015157221 */ /* 0x000fe20000000000 */
[----:B------:R-:W-:Y:S01]  /*0850*/  FFMA R24, -R7, R9, R24 ;  /* 0x0000000907187223 */ /* 0x000fe20000000118 */
[----:B-1----:R-:W-:-:S04]  /*0860*/  IMAD.WIDE R14, R11, 0x4, R14 ;  /* 0x000000040b0e7825 */ /* 0x002fc800078e020e */
[-C--:B------:R-:W-:Y:S01]  /*0870*/  FFMA R17, -R4, R13.reuse, R17 ;  /* 0x0000000d04117223 */ /* 0x080fe20000000111 */
[----:B------:R-:W-:Y:S01]  /*0880*/  FADD R27, R30, R31 ;  /* 0x0000001f1e1b7221 */ /* 0x000fe20000000000 */
[----:B------:R-:W-:Y:S01]  /*0890*/  IADD3 R3, PT, PT, R3, 0x1, RZ ;  /* 0x0000000103037810 */ /* 0x000fe20007ffe0ff */
[----:B------:R-:W-:Y:S01]  /*08a0*/  FADD R7, R2, R19 ;  /* 0x0000001302077221 */ /* 0x000fe20000000000 */
[----:B------:R-:W-:Y:S01]  /*08b0*/  FADD R5, R31, -R32 ;  /* 0x800000201f057221 */ /* 0x000fe20000000000 */
[----:B------:R-:W-:Y:S01]  /*08c0*/  FFMA R4, R4, R13, R23 ;  /* 0x0000000d04047223 */ /* 0x000fe20000000017 */
[----:B------:R-:W-:Y:S01]  /*08d0*/  FFMA R17, R8, -R21, R17 ;  /* 0x8000001508117223 */ /* 0x000fe20000000011 */
[----:B------:R-:W-:Y:S01]  /*08e0*/  FADD R6, R19, -R24 ;  /* 0x8000001813067221 */ /* 0x000fe20000000000 */
[----:B------:R-:W-:Y:S01]  /*08f0*/  FADD R0, R32, R27 ;  /* 0x0000001b20007221 */ /* 0x000fe20000000000 */
[----:B------:R-:W-:Y:S01]  /*0900*/  FADD R7, R24, R7 ;  /* 0x0000000718077221 */ /* 0x000fe20000000000 */
[----:B------:R-:W-:-:S04]  /*0910*/  IMAD.WIDE R2, R3, 0x4, R14 ;  /* 0x0000000403027825 */ /* 0x000fc800078e020e */
[----:B------:R-:W-:Y:S01]  /*0920*/  FADD R5, -R4, R5 ;  /* 0x0000000504057221 */ /* 0x000fe20000000100 */
[----:B------:R-:W-:Y:S01]  /*0930*/  FADD R17, -R17, R6 ;  /* 0x0000000611117221 */ /* 0x000fe20000000100 */
[----:B------:R-:W-:Y:S04]  /*0940*/  STG.E desc[UR4][R14.64], R0 ;  /* 0x000000000e007986 */ /* 0x000fe8000c101904 */
[----:B------:R-:W-:Y:S04]  /*0950*/  STG.E desc[UR4][R2.64], R7 ;  /* 0x0000000702007986 */ /* 0x000fe8000c101904 */
[----:B------:R-:W-:Y:S04]  /*0960*/  STG.E desc[UR4][R14.64+0x4], R5 ;  /* 0x000004050e007986 */ /* 0x000fe8000c101904 */
[----:B------:R-:W-:Y:S01]  /*0970*/  STG.E desc[UR4][R2.64+0x4], R17 ;  /* 0x0000041102007986 */ /* 0x000fe2000c101904 */
[----:B------:R-:W-:Y:S05]  /*0980*/  EXIT ;  /* 0x000000000000794d */ /* 0x000fea0003800000 */
.L_x_0:
[----:B------:R-:W-:-:S00]  /*0990*/  BRA `(.L_x_0) ;  /* 0xfffffffc00fc7947 */ /* 0x000fc0000383ffff */
[----:B------:R-:W-:-:S00]  /*09a0*/  NOP ;  /* 0x0000000000007918 */ /* 0x000fc00000000000 */
        /* <DEDUP_REMOVED lines=13> */
.L_x_1:


//--------------------- .nv.shared.reserved.0     --------------------------
	.section	.nv.shared.reserved.0,"aw",@nobits
	.weak		__nv_reservedSMEM_offset_0_alias
	.size		__nv_reservedSMEM_offset_0_alias, 0, 64
	.other		__nv_reservedSMEM_offset_0_alias,@"STO_CUDA_RESERVED_SHARED STV_DEFAULT"
__nv_reservedSMEM_offset_0_alias:
	.zero		0
	.zero		64


//--------------------- .nv.constant0._Z9F_2x2_3x3PfS_S_ii --------------------------
	.section	.nv.constant0._Z9F_2x2_3x3PfS_S_ii,"a",@progbits
	.sectionflags	@""
	.align	4
.nv.constant0._Z9F_2x2_3x3PfS_S_ii:
	.zero		928


//--------------------- SYMBOLS --------------------------

	.type		.nv.reservedSmem.offset0,@object
	.size		.nv.reservedSmem.offset0,0x4
